//
// Generated by NVIDIA NVVM Compiler
//
// Compiler Build ID: CL-36424714
// Cuda compilation tools, release 13.0, V13.0.88
// Based on NVVM 20.0.0
//

.version 9.0
.target sm_100
.address_size 64

	// .globl	default_function_kernel

.visible .entry default_function_kernel(
	.param .u64 .ptr .align 1 default_function_kernel_param_0,
	.param .u64 .ptr .align 1 default_function_kernel_param_1
)
.maxntid 50
{
	.reg .b32 	%r<11>;
	.reg .b32 	%f<2>;
	.reg .b64 	%rd<9>;

	ld.param.u64 	%rd1, [default_function_kernel_param_0];
	ld.param.u64 	%rd2, [default_function_kernel_param_1];
	cvta.to.global.u64 	%rd3, %rd1;
	cvta.to.global.u64 	%rd4, %rd2;
	mov.u32 	%r1, %ctaid.x;
	mov.u32 	%r2, %tid.x;
	mul.hi.u32 	%r3, %r1, 1808407283;
	shr.u32 	%r4, %r3, 4;
	mul.lo.s32 	%r5, %r4, 38;
	sub.s32 	%r6, %r1, %r5;
	mad.lo.s32 	%r7, %r6, 50, %r2;
	mad.lo.s32 	%r8, %r4, -1900, %r7;
	add.s32 	%r9, %r8, 5700;
	mul.wide.s32 	%rd5, %r9, 4;
	add.s64 	%rd6, %rd4, %rd5;
	ld.global.nc.f32 	%f1, [%rd6];
	mad.lo.s32 	%r10, %r1, 50, %r2;
	mul.wide.u32 	%rd7, %r10, 4;
	add.s64 	%rd8, %rd3, %rd7;
	st.global.f32 	[%rd8], %f1;
	ret;

}


// ===== COMPILED SASS (sm_100) =====

	.target	sm_100

	.elftype	@"ET_EXEC"


//--------------------- .note.nv.tkinfo           --------------------------
	.section	.note.nv.tkinfo,"",@"SHT_NOTE"
	.sectionflags	@"SHF_NOTE_NV_TKINFO"
	.tkinfo
        /*0018*/ 	.word	0x00000002
        /*0030*/ 	.string	""
        /*0030*/ 	.string	"ptxas"
        /*0030*/ 	.string	"Cuda compilation tools, release 13.0, V13.0.88"
        /*0030*/ 	.string	"Build cuda_13.0.r13.0/compiler.36424714_0"
        /*0030*/ 	.string	"-arch sm_100 -m 64 "



//--------------------- .note.nv.cuinfo           --------------------------
	.section	.note.nv.cuinfo,"",@"SHT_NOTE"
	.sectionflags	@"SHF_NOTE_NV_CUINFO"
        /*0018*/ 	.short	0x0002
        /*001a*/ 	.short	0x0064
        /*001c*/ 	.short	0x0082
	.zero		2


//--------------------- .nv.info                  --------------------------
	.section	.nv.info,"",@"SHT_CUDA_INFO"
	.align	4


	//----- nvinfo : EIATTR_REGCOUNT
	.align		4
        /*0000*/ 	.byte	0x04, 0x2f
        /*0002*/ 	.short	(.L_1 - .L_0)
	.align		4
.L_0:
        /*0004*/ 	.word	index@(default_function_kernel)
        /*0008*/ 	.word	0x0000000a


	//----- nvinfo : EIATTR_FRAME_SIZE
	.align		4
.L_1:
        /*000c*/ 	.byte	0x04, 0x11
        /*000e*/ 	.short	(.L_3 - .L_2)
	.align		4
.L_2:
        /*0010*/ 	.word	index@(default_function_kernel)
        /*0014*/ 	.word	0x00000000


	//----- nvinfo : EIATTR_MIN_STACK_SIZE
	.align		4
.L_3:
        /*0018*/ 	.byte	0x04, 0x12
        /*001a*/ 	.short	(.L_5 - .L_4)
	.align		4
.L_4:
        /*001c*/ 	.word	index@(default_function_kernel)
        /*0020*/ 	.word	0x00000000
.L_5:


//--------------------- .nv.compat                --------------------------
	.section	.nv.compat,"",@"SHT_CUDA_COMPAT_INFO"
	.align	4
        /*0000*/ 	.byte	0x02, 0x09, 0x00, 0x00, 0x02, 0x02, 0x01, 0x00, 0x02, 0x05, 0x05, 0x00, 0x03, 0x07, 0x01, 0x01
        /*0010*/ 	.byte	0x02, 0x03, 0x00, 0x00, 0x02, 0x06, 0x01, 0x00, 0x04, 0x0b, 0x08, 0x00, 0x09, 0x00, 0x00, 0x00
        /*0020*/ 	.byte	0x00, 0x00, 0x00, 0x00


//--------------------- .nv.info.default_function_kernel --------------------------
	.section	.nv.info.default_function_kernel,"",@"SHT_CUDA_INFO"
	.sectionflags	@""
	.align	4


	//----- nvinfo : EIATTR_CUDA_API_VERSION
	.align		4
        /*0000*/ 	.byte	0x04, 0x37
        /*0002*/ 	.short	(.L_7 - .L_6)
.L_6:
        /*0004*/ 	.word	0x00000082


	//----- nvinfo : EIATTR_KPARAM_INFO
	.align		4
.L_7:
        /*0008*/ 	.byte	0x04, 0x17
        /*000a*/ 	.short	(.L_9 - .L_8)
.L_8:
        /*000c*/ 	.word	0x00000000
        /*0010*/ 	.short	0x0001
        /*0012*/ 	.short	0x0008
        /*0014*/ 	.byte	0x00, 0xf5, 0x21, 0x00


	//----- nvinfo : EIATTR_KPARAM_INFO
	.align		4
.L_9:
        /*0018*/ 	.byte	0x04, 0x17
        /*001a*/ 	.short	(.L_11 - .L_10)
.L_10:
        /*001c*/ 	.word	0x00000000
        /*0020*/ 	.short	0x0000
        /*0022*/ 	.short	0x0000
        /*0024*/ 	.byte	0x00, 0xf5, 0x21, 0x00


	//----- nvinfo : EIATTR_SPARSE_MMA_MASK
	.align		4
.L_11:
        /*0028*/ 	.byte	0x03, 0x50
        /*002a*/ 	.short	0x0000


	//----- nvinfo : EIATTR_MAXREG_COUNT
	.align		4
        /*002c*/ 	.byte	0x03, 0x1b
        /*002e*/ 	.short	0x00ff


	//----- nvinfo : EIATTR_MERCURY_ISA_VERSION
	.align		4
        /*0030*/ 	.byte	0x03, 0x5f
        /*0032*/ 	.short	0x0101


	//----- nvinfo : EIATTR_VRC_CTA_INIT_COUNT
	.align		4
        /*0034*/ 	.byte	0x02, 0x4a
	.zero		1
	.zero		1


	//----- nvinfo : EIATTR_EXIT_INSTR_OFFSETS
	.align		4
        /*0038*/ 	.byte	0x04, 0x1c
        /*003a*/ 	.short	(.L_13 - .L_12)


	//   ....[0]....
.L_12:
        /*003c*/ 	.word	0x00000110


	//----- nvinfo : EIATTR_MAX_THREADS
	.align		4
.L_13:
        /*0040*/ 	.byte	0x04, 0x05
        /*0042*/ 	.short	(.L_15 - .L_14)
.L_14:
        /*0044*/ 	.word	0x00000032
        /*0048*/ 	.word	0x00000001
        /*004c*/ 	.word	0x00000001


	//----- nvinfo : EIATTR_CBANK_PARAM_SIZE
	.align		4
.L_15:
        /*0050*/ 	.byte	0x03, 0x19
        /*0052*/ 	.short	0x0010


	//----- nvinfo : EIATTR_PARAM_CBANK
	.align		4
        /*0054*/ 	.byte	0x04, 0x0a
        /*0056*/ 	.short	(.L_17 - .L_16)
	.align		4
.L_16:
        /*0058*/ 	.word	index@(.nv.constant0.default_function_kernel)
        /*005c*/ 	.short	0x0380
        /*005e*/ 	.short	0x0010


	//----- nvinfo : EIATTR_SW_WAR
	.align		4
.L_17:
        /*0060*/ 	.byte	0x04, 0x36
        /*0062*/ 	.short	(.L_19 - .L_18)
.L_18:
        /*0064*/ 	.word	0x00000008
.L_19:


//--------------------- .nv.callgraph             --------------------------
	.section	.nv.callgraph,"",@"SHT_CUDA_CALLGRAPH"
	.align	4
	.sectionentsize	8
	.align		4
        /*0000*/ 	.word	0x00000000
	.align		4
        /*0004*/ 	.word	0xffffffff
	.align		4
        /*0008*/ 	.word	0x00000000
	.align		4
        /*000c*/ 	.word	0xfffffffe
	.align		4
        /*0010*/ 	.word	0x00000000
	.align		4
        /*0014*/ 	.word	0xfffffffd
	.align		4
        /*0018*/ 	.word	0x00000000
	.align		4
        /*001c*/ 	.word	0xfffffffc


//--------------------- .text.default_function_kernel --------------------------
	.section	.text.default_function_kernel,"ax",@progbits
	.align	128
        .global         default_function_kernel
        .type           default_function_kernel,@function
        .size           default_function_kernel,(.L_x_1 - default_function_kernel)
        .other          default_function_kernel,@"STO_CUDA_ENTRY STV_DEFAULT"
default_function_kernel:
.text.default_function_kernel:
[----:B------:R-:W-:Y:S01]  /*0000*/  LDC R1, c[0x0][0x37c] ;  /* 0x0000df00ff017b82 */ /* 0x000fe20000000800 */
[----:B------:R-:W0:Y:S07]  /*0010*/  S2R R7, SR_CTAID.X ;  /* 0x0000000000077919 */ /* 0x000e2e0000002500 */
[----:B------:R-:W1:Y:S01]  /*0020*/  LDC.64 R2, c[0x0][0x388] ;  /* 0x0000e200ff027b82 */ /* 0x000e620000000a00 */
[----:B------:R-:W2:Y:S01]  /*0030*/  LDCU.64 UR4, c[0x0][0x358] ;  /* 0x00006b00ff0477ac */ /* 0x000ea20008000a00 */
[----:B------:R-:W3:Y:S01]  /*0040*/  S2R R6, SR_TID.X ;  /* 0x0000000000067919 */ /* 0x000ee20000002100 */
[----:B0-----:R-:W-:-:S05]  /*0050*/  IMAD.HI.U32 R0, R7, 0x6bca1af3, RZ ;  /* 0x6bca1af307007827 */ /* 0x001fca00078e00ff */
[----:B------:R-:W-:-:S05]  /*0060*/  SHF.R.U32.HI R0, RZ, 0x4, R0 ;  /* 0x00000004ff007819 */ /* 0x000fca0000011600 */
[----:B------:R-:W-:-:S04]  /*0070*/  IMAD R4, R0, -0x26, R7 ;  /* 0xffffffda00047824 */ /* 0x000fc800078e0207 */
[----:B---3--:R-:W-:-:S04]  /*0080*/  IMAD R5, R4, 0x32, R6 ;  /* 0x0000003204057824 */ /* 0x008fc800078e0206 */
[----:B------:R-:W-:-:S05]  /*0090*/  IMAD R5, R0, -0x76c, R5 ;  /* 0xfffff89400057824 */ /* 0x000fca00078e0205 */
[----:B------:R-:W-:-:S05]  /*00a0*/  IADD3 R5, PT, PT, R5, 0x1644, RZ ;  /* 0x0000164405057810 */ /* 0x000fca0007ffe0ff */
[----:B-1----:R-:W-:Y:S02]  /*00b0*/  IMAD.WIDE R2, R5, 0x4, R2 ;  /* 0x0000000405027825 */ /* 0x002fe400078e0202 */
[----:B------:R-:W0:Y:S04]  /*00c0*/  LDC.64 R4, c[0x0][0x380] ;  /* 0x0000e000ff047b82 */ /* 0x000e280000000a00 */
[----:B--2---:R-:W2:Y:S01]  /*00d0*/  LDG.E.CONSTANT R3, desc[UR4][R2.64] ;  /* 0x0000000402037981 */ /* 0x004ea2000c1e9900 */
[----:B------:R-:W-:-:S04]  /*00e0*/  IMAD R7, R7, 0x32, R6 ;  /* 0x0000003207077824 */ /* 0x000fc800078e0206 */
[----:B0-----:R-:W-:-:S05]  /*00f0*/  IMAD.WIDE.U32 R4, R7, 0x4, R4 ;  /* 0x0000000407047825 */ /* 0x001fca00078e0004 */
[----:B--2---:R-:W-:Y:S01]  /*0100*/  STG.E desc[UR4][R4.64], R3 ;  /* 0x0000000304007986 */ /* 0x004fe2000c101904 */
[----:B------:R-:W-:Y:S05]  /*0110*/  EXIT ;  /* 0x000000000000794d */ /* 0x000fea0003800000 */
.L_x_0:
[----:B------:R-:W-:-:S00]  /*0120*/  BRA `(.L_x_0) ;  /* 0xfffffffc00fc7947 */ /* 0x000fc0000383ffff */
[----:B------:R-:W-:-:S00]  /*0130*/  NOP ;  /* 0x0000000000007918 */ /* 0x000fc00000000000 */
        /* <DEDUP_REMOVED lines=12> */
.L_x_1:


//--------------------- .nv.shared.reserved.0     --------------------------
	.section	.nv.shared.reserved.0,"aw",@nobits
	.weak		__nv_reservedSMEM_offset_0_alias
	.size		__nv_reservedSMEM_offset_0_alias, 0, 64
	.other		__nv_reservedSMEM_offset_0_alias,@"STO_CUDA_RESERVED_SHARED STV_DEFAULT"
__nv_reservedSMEM_offset_0_alias:
	.zero		0
	.zero		64


//--------------------- .nv.constant0.default_function_kernel --------------------------
	.section	.nv.constant0.default_function_kernel,"a",@progbits
	.sectionflags	@""
	.align	4
.nv.constant0.default_function_kernel:
	.zero		912


//--------------------- SYMBOLS --------------------------

	.type		.nv.reservedSmem.offset0,@object
	.size		.nv.reservedSmem.offset0,0x4
